//
// Generated by NVIDIA NVVM Compiler
//
// Compiler Build ID: CL-36424714
// Cuda compilation tools, release 13.0, V13.0.88
// Based on NVVM 20.0.0
//

.version 9.0
.target sm_100
.address_size 64

	// .globl	_Z13testglobalmemPfS_
.const .align 4 .b8 d_idata_const[16384];

.visible .entry _Z13testglobalmemPfS_(
	.param .u64 .ptr .align 1 _Z13testglobalmemPfS__param_0,
	.param .u64 .ptr .align 1 _Z13testglobalmemPfS__param_1
)
{
	.reg .pred 	%p<2>;
	.reg .b32 	%r<9>;
	.reg .b32 	%f<68>;
	.reg .b64 	%rd<11>;

	ld.param.u64 	%rd5, [_Z13testglobalmemPfS__param_0];
	ld.param.u64 	%rd4, [_Z13testglobalmemPfS__param_1];
	cvta.to.global.u64 	%rd6, %rd5;
	add.s64 	%rd10, %rd6, 64;
	mov.f32 	%f67, 0f00000000;
	mov.b32 	%r8, 0;
$L__BB0_1:
	ld.global.f32 	%f4, [%rd10+-64];
	add.f32 	%f5, %f67, %f4;
	ld.global.f32 	%f6, [%rd10+-60];
	add.f32 	%f7, %f5, %f6;
	ld.global.f32 	%f8, [%rd10+-56];
	add.f32 	%f9, %f7, %f8;
	ld.global.f32 	%f10, [%rd10+-52];
	add.f32 	%f11, %f9, %f10;
	ld.global.f32 	%f12, [%rd10+-48];
	add.f32 	%f13, %f11, %f12;
	ld.global.f32 	%f14, [%rd10+-44];
	add.f32 	%f15, %f13, %f14;
	ld.global.f32 	%f16, [%rd10+-40];
	add.f32 	%f17, %f15, %f16;
	ld.global.f32 	%f18, [%rd10+-36];
	add.f32 	%f19, %f17, %f18;
	ld.global.f32 	%f20, [%rd10+-32];
	add.f32 	%f21, %f19, %f20;
	ld.global.f32 	%f22, [%rd10+-28];
	add.f32 	%f23, %f21, %f22;
	ld.global.f32 	%f24, [%rd10+-24];
	add.f32 	%f25, %f23, %f24;
	ld.global.f32 	%f26, [%rd10+-20];
	add.f32 	%f27, %f25, %f26;
	ld.global.f32 	%f28, [%rd10+-16];
	add.f32 	%f29, %f27, %f28;
	ld.global.f32 	%f30, [%rd10+-12];
	add.f32 	%f31, %f29, %f30;
	ld.global.f32 	%f32, [%rd10+-8];
	add.f32 	%f33, %f31, %f32;
	ld.global.f32 	%f34, [%rd10+-4];
	add.f32 	%f35, %f33, %f34;
	ld.global.f32 	%f36, [%rd10];
	add.f32 	%f37, %f35, %f36;
	ld.global.f32 	%f38, [%rd10+4];
	add.f32 	%f39, %f37, %f38;
	ld.global.f32 	%f40, [%rd10+8];
	add.f32 	%f41, %f39, %f40;
	ld.global.f32 	%f42, [%rd10+12];
	add.f32 	%f43, %f41, %f42;
	ld.global.f32 	%f44, [%rd10+16];
	add.f32 	%f45, %f43, %f44;
	ld.global.f32 	%f46, [%rd10+20];
	add.f32 	%f47, %f45, %f46;
	ld.global.f32 	%f48, [%rd10+24];
	add.f32 	%f49, %f47, %f48;
	ld.global.f32 	%f50, [%rd10+28];
	add.f32 	%f51, %f49, %f50;
	ld.global.f32 	%f52, [%rd10+32];
	add.f32 	%f53, %f51, %f52;
	ld.global.f32 	%f54, [%rd10+36];
	add.f32 	%f55, %f53, %f54;
	ld.global.f32 	%f56, [%rd10+40];
	add.f32 	%f57, %f55, %f56;
	ld.global.f32 	%f58, [%rd10+44];
	add.f32 	%f59, %f57, %f58;
	ld.global.f32 	%f60, [%rd10+48];
	add.f32 	%f61, %f59, %f60;
	ld.global.f32 	%f62, [%rd10+52];
	add.f32 	%f63, %f61, %f62;
	ld.global.f32 	%f64, [%rd10+56];
	add.f32 	%f65, %f63, %f64;
	ld.global.f32 	%f66, [%rd10+60];
	add.f32 	%f67, %f65, %f66;
	add.s32 	%r8, %r8, 32;
	add.s64 	%rd10, %rd10, 128;
	setp.ne.s32 	%p1, %r8, 4096;
	@%p1 bra 	$L__BB0_1;
	cvta.to.global.u64 	%rd7, %rd4;
	mov.u32 	%r4, %tid.x;
	mov.u32 	%r5, %ntid.x;
	mov.u32 	%r6, %ctaid.x;
	mad.lo.s32 	%r7, %r6, %r5, %r4;
	mul.wide.s32 	%rd8, %r7, 4;
	add.s64 	%rd9, %rd7, %rd8;
	st.global.f32 	[%rd9], %f67;
	ret;

}
	// .globl	_Z12testconstmemPf
.visible .entry _Z12testconstmemPf(
	.param .u64 .ptr .align 1 _Z12testconstmemPf_param_0
)
{
	.reg .pred 	%p<2>;
	.reg .b32 	%r<9>;
	.reg .b32 	%f<68>;
	.reg .b64 	%rd<10>;

	ld.param.u64 	%rd3, [_Z12testconstmemPf_param_0];
	mov.u64 	%rd5, d_idata_const;
	add.s64 	%rd9, %rd5, 64;
	mov.f32 	%f67, 0f00000000;
	mov.b32 	%r8, 0;
$L__BB1_1:
	ld.const.f32 	%f4, [%rd9+-64];
	add.f32 	%f5, %f67, %f4;
	ld.const.f32 	%f6, [%rd9+-60];
	add.f32 	%f7, %f5, %f6;
	ld.const.f32 	%f8, [%rd9+-56];
	add.f32 	%f9, %f7, %f8;
	ld.const.f32 	%f10, [%rd9+-52];
	add.f32 	%f11, %f9, %f10;
	ld.const.f32 	%f12, [%rd9+-48];
	add.f32 	%f13, %f11, %f12;
	ld.const.f32 	%f14, [%rd9+-44];
	add.f32 	%f15, %f13, %f14;
	ld.const.f32 	%f16, [%rd9+-40];
	add.f32 	%f17, %f15, %f16;
	ld.const.f32 	%f18, [%rd9+-36];
	add.f32 	%f19, %f17, %f18;
	ld.const.f32 	%f20, [%rd9+-32];
	add.f32 	%f21, %f19, %f20;
	ld.const.f32 	%f22, [%rd9+-28];
	add.f32 	%f23, %f21, %f22;
	ld.const.f32 	%f24, [%rd9+-24];
	add.f32 	%f25, %f23, %f24;
	ld.const.f32 	%f26, [%rd9+-20];
	add.f32 	%f27, %f25, %f26;
	ld.const.f32 	%f28, [%rd9+-16];
	add.f32 	%f29, %f27, %f28;
	ld.const.f32 	%f30, [%rd9+-12];
	add.f32 	%f31, %f29, %f30;
	ld.const.f32 	%f32, [%rd9+-8];
	add.f32 	%f33, %f31, %f32;
	ld.const.f32 	%f34, [%rd9+-4];
	add.f32 	%f35, %f33, %f34;
	ld.const.f32 	%f36, [%rd9];
	add.f32 	%f37, %f35, %f36;
	ld.const.f32 	%f38, [%rd9+4];
	add.f32 	%f39, %f37, %f38;
	ld.const.f32 	%f40, [%rd9+8];
	add.f32 	%f41, %f39, %f40;
	ld.const.f32 	%f42, [%rd9+12];
	add.f32 	%f43, %f41, %f42;
	ld.const.f32 	%f44, [%rd9+16];
	add.f32 	%f45, %f43, %f44;
	ld.const.f32 	%f46, [%rd9+20];
	add.f32 	%f47, %f45, %f46;
	ld.const.f32 	%f48, [%rd9+24];
	add.f32 	%f49, %f47, %f48;
	ld.const.f32 	%f50, [%rd9+28];
	add.f32 	%f51, %f49, %f50;
	ld.const.f32 	%f52, [%rd9+32];
	add.f32 	%f53, %f51, %f52;
	ld.const.f32 	%f54, [%rd9+36];
	add.f32 	%f55, %f53, %f54;
	ld.const.f32 	%f56, [%rd9+40];
	add.f32 	%f57, %f55, %f56;
	ld.const.f32 	%f58, [%rd9+44];
	add.f32 	%f59, %f57, %f58;
	ld.const.f32 	%f60, [%rd9+48];
	add.f32 	%f61, %f59, %f60;
	ld.const.f32 	%f62, [%rd9+52];
	add.f32 	%f63, %f61, %f62;
	ld.const.f32 	%f64, [%rd9+56];
	add.f32 	%f65, %f63, %f64;
	ld.const.f32 	%f66, [%rd9+60];
	add.f32 	%f67, %f65, %f66;
	add.s32 	%r8, %r8, 32;
	add.s64 	%rd9, %rd9, 128;
	setp.ne.s32 	%p1, %r8, 4096;
	@%p1 bra 	$L__BB1_1;
	cvta.to.global.u64 	%rd6, %rd3;
	mov.u32 	%r4, %tid.x;
	mov.u32 	%r5, %ntid.x;
	mov.u32 	%r6, %ctaid.x;
	mad.lo.s32 	%r7, %r6, %r5, %r4;
	mul.wide.s32 	%rd7, %r7, 4;
	add.s64 	%rd8, %rd6, %rd7;
	st.global.f32 	[%rd8], %f67;
	ret;

}
	// .globl	_Z12testregisterfPf
.visible .entry _Z12testregisterfPf(
	.param .f32 _Z12testregisterfPf_param_0,
	.param .u64 .ptr .align 1 _Z12testregisterfPf_param_1
)
{
	.reg .pred 	%p<2>;
	.reg .b32 	%r<9>;
	.reg .b32 	%f<69>;
	.reg .b64 	%rd<5>;

	ld.param.f32 	%f3, [_Z12testregisterfPf_param_0];
	ld.param.u64 	%rd1, [_Z12testregisterfPf_param_1];
	mov.f32 	%f68, 0f00000000;
	mov.b32 	%r8, 0;
$L__BB2_1:
	add.f32 	%f5, %f3, %f68;
	add.f32 	%f6, %f3, %f5;
	add.f32 	%f7, %f3, %f6;
	add.f32 	%f8, %f3, %f7;
	add.f32 	%f9, %f3, %f8;
	add.f32 	%f10, %f3, %f9;
	add.f32 	%f11, %f3, %f10;
	add.f32 	%f12, %f3, %f11;
	add.f32 	%f13, %f3, %f12;
	add.f32 	%f14, %f3, %f13;
	add.f32 	%f15, %f3, %f14;
	add.f32 	%f16, %f3, %f15;
	add.f32 	%f17, %f3, %f16;
	add.f32 	%f18, %f3, %f17;
	add.f32 	%f19, %f3, %f18;
	add.f32 	%f20, %f3, %f19;
	add.f32 	%f21, %f3, %f20;
	add.f32 	%f22, %f3, %f21;
	add.f32 	%f23, %f3, %f22;
	add.f32 	%f24, %f3, %f23;
	add.f32 	%f25, %f3, %f24;
	add.f32 	%f26, %f3, %f25;
	add.f32 	%f27, %f3, %f26;
	add.f32 	%f28, %f3, %f27;
	add.f32 	%f29, %f3, %f28;
	add.f32 	%f30, %f3, %f29;
	add.f32 	%f31, %f3, %f30;
	add.f32 	%f32, %f3, %f31;
	add.f32 	%f33, %f3, %f32;
	add.f32 	%f34, %f3, %f33;
	add.f32 	%f35, %f3, %f34;
	add.f32 	%f36, %f3, %f35;
	add.f32 	%f37, %f3, %f36;
	add.f32 	%f38, %f3, %f37;
	add.f32 	%f39, %f3, %f38;
	add.f32 	%f40, %f3, %f39;
	add.f32 	%f41, %f3, %f40;
	add.f32 	%f42, %f3, %f41;
	add.f32 	%f43, %f3, %f42;
	add.f32 	%f44, %f3, %f43;
	add.f32 	%f45, %f3, %f44;
	add.f32 	%f46, %f3, %f45;
	add.f32 	%f47, %f3, %f46;
	add.f32 	%f48, %f3, %f47;
	add.f32 	%f49, %f3, %f48;
	add.f32 	%f50, %f3, %f49;
	add.f32 	%f51, %f3, %f50;
	add.f32 	%f52, %f3, %f51;
	add.f32 	%f53, %f3, %f52;
	add.f32 	%f54, %f3, %f53;
	add.f32 	%f55, %f3, %f54;
	add.f32 	%f56, %f3, %f55;
	add.f32 	%f57, %f3, %f56;
	add.f32 	%f58, %f3, %f57;
	add.f32 	%f59, %f3, %f58;
	add.f32 	%f60, %f3, %f59;
	add.f32 	%f61, %f3, %f60;
	add.f32 	%f62, %f3, %f61;
	add.f32 	%f63, %f3, %f62;
	add.f32 	%f64, %f3, %f63;
	add.f32 	%f65, %f3, %f64;
	add.f32 	%f66, %f3, %f65;
	add.f32 	%f67, %f3, %f66;
	add.f32 	%f68, %f3, %f67;
	add.s32 	%r8, %r8, 64;
	setp.ne.s32 	%p1, %r8, 4096;
	@%p1 bra 	$L__BB2_1;
	cvta.to.global.u64 	%rd2, %rd1;
	mov.u32 	%r4, %tid.x;
	mov.u32 	%r5, %ntid.x;
	mov.u32 	%r6, %ctaid.x;
	mad.lo.s32 	%r7, %r6, %r5, %r4;
	mul.wide.s32 	%rd3, %r7, 4;
	add.s64 	%rd4, %rd2, %rd3;
	st.global.f32 	[%rd4], %f68;
	ret;

}


// ===== COMPILED SASS (sm_100) =====

	.target	sm_100

	.elftype	@"ET_EXEC"


//--------------------- .note.nv.tkinfo           --------------------------
	.section	.note.nv.tkinfo,"",@"SHT_NOTE"
	.sectionflags	@"SHF_NOTE_NV_TKINFO"
	.tkinfo
        /*0018*/ 	.word	0x00000002
        /*0030*/ 	.string	""
        /*0030*/ 	.string	"ptxas"
        /*0030*/ 	.string	"Cuda compilation tools, release 13.0, V13.0.88"
        /*0030*/ 	.string	"Build cuda_13.0.r13.0/compiler.36424714_0"
        /*0030*/ 	.string	"-arch sm_100 -m 64 "



//--------------------- .note.nv.cuinfo           --------------------------
	.section	.note.nv.cuinfo,"",@"SHT_NOTE"
	.sectionflags	@"SHF_NOTE_NV_CUINFO"
        /*0018*/ 	.short	0x0002
        /*001a*/ 	.short	0x0064
        /*001c*/ 	.short	0x0082
	.zero		2


//--------------------- .nv.info                  --------------------------
	.section	.nv.info,"",@"SHT_CUDA_INFO"
	.align	4


	//----- nvinfo : EIATTR_REGCOUNT
	.align		4
        /*0000*/ 	.byte	0x04, 0x2f
        /*0002*/ 	.short	(.L_2 - .L_1)
	.align		4
.L_1:
        /*0004*/ 	.word	index@(_Z13testglobalmemPfS_)
        /*0008*/ 	.word	0x0000001e


	//----- nvinfo : EIATTR_FRAME_SIZE
	.align		4
.L_2:
        /*000c*/ 	.byte	0x04, 0x11
        /*000e*/ 	.short	(.L_4 - .L_3)
	.align		4
.L_3:
        /*0010*/ 	.word	index@(_Z13testglobalmemPfS_)
        /*0014*/ 	.word	0x00000000


	//----- nvinfo : EIATTR_REGCOUNT
	.align		4
.L_4:
        /*0018*/ 	.byte	0x04, 0x2f
        /*001a*/ 	.short	(.L_6 - .L_5)
	.align		4
.L_5:
        /*001c*/ 	.word	index@(_Z12testconstmemPf)
        /*0020*/ 	.word	0x00000008


	//----- nvinfo : EIATTR_FRAME_SIZE
	.align		4
.L_6:
        /*0024*/ 	.byte	0x04, 0x11
        /*0026*/ 	.short	(.L_8 - .L_7)
	.align		4
.L_7:
        /*0028*/ 	.word	index@(_Z12testconstmemPf)
        /*002c*/ 	.word	0x00000000


	//----- nvinfo : EIATTR_REGCOUNT
	.align		4
.L_8:
        /*0030*/ 	.byte	0x04, 0x2f
        /*0032*/ 	.short	(.L_10 - .L_9)
	.align		4
.L_9:
        /*0034*/ 	.word	index@(_Z12testregisterfPf)
        /*0038*/ 	.word	0x0000000a


	//----- nvinfo : EIATTR_FRAME_SIZE
	.align		4
.L_10:
        /*003c*/ 	.byte	0x04, 0x11
        /*003e*/ 	.short	(.L_12 - .L_11)
	.align		4
.L_11:
        /*0040*/ 	.word	index@(_Z12testregisterfPf)
        /*0044*/ 	.word	0x00000000


	//----- nvinfo : EIATTR_MIN_STACK_SIZE
	.align		4
.L_12:
        /*0048*/ 	.byte	0x04, 0x12
        /*004a*/ 	.short	(.L_14 - .L_13)
	.align		4
.L_13:
        /*004c*/ 	.word	index@(_Z12testregisterfPf)
        /*0050*/ 	.word	0x00000000


	//----- nvinfo : EIATTR_MIN_STACK_SIZE
	.align		4
.L_14:
        /*0054*/ 	.byte	0x04, 0x12
        /*0056*/ 	.short	(.L_16 - .L_15)
	.align		4
.L_15:
        /*0058*/ 	.word	index@(_Z12testconstmemPf)
        /*005c*/ 	.word	0x00000000


	//----- nvinfo : EIATTR_MIN_STACK_SIZE
	.align		4
.L_16:
        /*0060*/ 	.byte	0x04, 0x12
        /*0062*/ 	.short	(.L_18 - .L_17)
	.align		4
.L_17:
        /*0064*/ 	.word	index@(_Z13testglobalmemPfS_)
        /*0068*/ 	.word	0x00000000
.L_18:


//--------------------- .nv.compat                --------------------------
	.section	.nv.compat,"",@"SHT_CUDA_COMPAT_INFO"
	.align	4
        /*0000*/ 	.byte	0x02, 0x09, 0x00, 0x00, 0x02, 0x02, 0x01, 0x00, 0x02, 0x05, 0x05, 0x00, 0x03, 0x07, 0x01, 0x01
        /*0010*/ 	.byte	0x02, 0x03, 0x00, 0x00, 0x02, 0x06, 0x01, 0x00, 0x04, 0x0b, 0x08, 0x00, 0x09, 0x00, 0x00, 0x00
        /*0020*/ 	.byte	0x00, 0x00, 0x00, 0x00


//--------------------- .nv.info._Z12testregisterfPf --------------------------
	.section	.nv.info._Z12testregisterfPf,"",@"SHT_CUDA_INFO"
	.sectionflags	@""
	.align	4


	//----- nvinfo : EIATTR_CUDA_API_VERSION
	.align		4
        /*0000*/ 	.byte	0x04, 0x37
        /*0002*/ 	.short	(.L_20 - .L_19)
.L_19:
        /*0004*/ 	.word	0x00000082


	//----- nvinfo : EIATTR_KPARAM_INFO
	.align		4
.L_20:
        /*0008*/ 	.byte	0x04, 0x17
        /*000a*/ 	.short	(.L_22 - .L_21)
.L_21:
        /*000c*/ 	.word	0x00000000
        /*0010*/ 	.short	0x0001
        /*0012*/ 	.short	0x0008
        /*0014*/ 	.byte	0x00, 0xf5, 0x21, 0x00


	//----- nvinfo : EIATTR_KPARAM_INFO
	.align		4
.L_22:
        /*0018*/ 	.byte	0x04, 0x17
        /*001a*/ 	.short	(.L_24 - .L_23)
.L_23:
        /*001c*/ 	.word	0x00000000
        /*0020*/ 	.short	0x0000
        /*0022*/ 	.short	0x0000
        /*0024*/ 	.byte	0x00, 0xf0, 0x11, 0x00


	//----- nvinfo : EIATTR_SPARSE_MMA_MASK
	.align		4
.L_24:
        /*0028*/ 	.byte	0x03, 0x50
        /*002a*/ 	.short	0x0000


	//----- nvinfo : EIATTR_MAXREG_COUNT
	.align		4
        /*002c*/ 	.byte	0x03, 0x1b
        /*002e*/ 	.short	0x00ff


	//----- nvinfo : EIATTR_MERCURY_ISA_VERSION
	.align		4
        /*0030*/ 	.byte	0x03, 0x5f
        /*0032*/ 	.short	0x0101


	//----- nvinfo : EIATTR_VRC_CTA_INIT_COUNT
	.align		4
        /*0034*/ 	.byte	0x02, 0x4a
	.zero		1
	.zero		1


	//----- nvinfo : EIATTR_EXIT_INSTR_OFFSETS
	.align		4
        /*0038*/ 	.byte	0x04, 0x1c
        /*003a*/ 	.short	(.L_26 - .L_25)


	//   ....[0]....
.L_25:
        /*003c*/ 	.word	0x000010f0


	//----- nvinfo : EIATTR_CBANK_PARAM_SIZE
	.align		4
.L_26:
        /*0040*/ 	.byte	0x03, 0x19
        /*0042*/ 	.short	0x0010


	//----- nvinfo : EIATTR_PARAM_CBANK
	.align		4
        /*0044*/ 	.byte	0x04, 0x0a
        /*0046*/ 	.short	(.L_28 - .L_27)
	.align		4
.L_27:
        /*0048*/ 	.word	index@(.nv.constant0._Z12testregisterfPf)
        /*004c*/ 	.short	0x0380
        /*004e*/ 	.short	0x0010


	//----- nvinfo : EIATTR_SW_WAR
	.align		4
.L_28:
        /*0050*/ 	.byte	0x04, 0x36
        /*0052*/ 	.short	(.L_30 - .L_29)
.L_29:
        /*0054*/ 	.word	0x00000008
.L_30:


//--------------------- .nv.info._Z12testconstmemPf --------------------------
	.section	.nv.info._Z12testconstmemPf,"",@"SHT_CUDA_INFO"
	.sectionflags	@""
	.align	4


	//----- nvinfo : EIATTR_CUDA_API_VERSION
	.align		4
        /*0000*/ 	.byte	0x04, 0x37
        /*0002*/ 	.short	(.L_32 - .L_31)
.L_31:
        /*0004*/ 	.word	0x00000082


	//----- nvinfo : EIATTR_KPARAM_INFO
	.align		4
.L_32:
        /*0008*/ 	.byte	0x04, 0x17
        /*000a*/ 	.short	(.L_34 - .L_33)
.L_33:
        /*000c*/ 	.word	0x00000000
        /*0010*/ 	.short	0x0000
        /*0012*/ 	.short	0x0000
        /*0014*/ 	.byte	0x00, 0xf5, 0x21, 0x00


	//----- nvinfo : EIATTR_SPARSE_MMA_MASK
	.align		4
.L_34:
        /*0018*/ 	.byte	0x03, 0x50
        /*001a*/ 	.short	0x0000


	//----- nvinfo : EIATTR_MAXREG_COUNT
	.align		4
        /*001c*/ 	.byte	0x03, 0x1b
        /*001e*/ 	.short	0x00ff


	//----- nvinfo : EIATTR_MERCURY_ISA_VERSION
	.align		4
        /*0020*/ 	.byte	0x03, 0x5f
        /*0022*/ 	.short	0x0101


	//----- nvinfo : EIATTR_VRC_CTA_INIT_COUNT
	.align		4
        /*0024*/ 	.byte	0x02, 0x4a
	.zero		1
	.zero		1


	//----- nvinfo : EIATTR_EXIT_INSTR_OFFSETS
	.align		4
        /*0028*/ 	.byte	0x04, 0x1c
        /*002a*/ 	.short	(.L_36 - .L_35)


	//   ....[0]....
.L_35:
        /*002c*/ 	.word	0x00014090


	//----- nvinfo : EIATTR_CBANK_PARAM_SIZE
	.align		4
.L_36:
        /*0030*/ 	.byte	0x03, 0x19
        /*0032*/ 	.short	0x0008


	//----- nvinfo : EIATTR_PARAM_CBANK
	.align		4
        /*0034*/ 	.byte	0x04, 0x0a
        /*0036*/ 	.short	(.L_38 - .L_37)
	.align		4
.L_37:
        /*0038*/ 	.word	index@(.nv.constant0._Z12testconstmemPf)
        /*003c*/ 	.short	0x0380
        /*003e*/ 	.short	0x0008


	//----- nvinfo : EIATTR_SW_WAR
	.align		4
.L_38:
        /*0040*/ 	.byte	0x04, 0x36
        /*0042*/ 	.short	(.L_40 - .L_39)
.L_39:
        /*0044*/ 	.word	0x00000008
.L_40:


//--------------------- .nv.info._Z13testglobalmemPfS_ --------------------------
	.section	.nv.info._Z13testglobalmemPfS_,"",@"SHT_CUDA_INFO"
	.sectionflags	@""
	.align	4


	//----- nvinfo : EIATTR_CUDA_API_VERSION
	.align		4
        /*0000*/ 	.byte	0x04, 0x37
        /*0002*/ 	.short	(.L_42 - .L_41)
.L_41:
        /*0004*/ 	.word	0x00000082


	//----- nvinfo : EIATTR_KPARAM_INFO
	.align		4
.L_42:
        /*0008*/ 	.byte	0x04, 0x17
        /*000a*/ 	.short	(.L_44 - .L_43)
.L_43:
        /*000c*/ 	.word	0x00000000
        /*0010*/ 	.short	0x0001
        /*0012*/ 	.short	0x0008
        /*0014*/ 	.byte	0x00, 0xf5, 0x21, 0x00


	//----- nvinfo : EIATTR_KPARAM_INFO
	.align		4
.L_44:
        /*0018*/ 	.byte	0x04, 0x17
        /*001a*/ 	.short	(.L_46 - .L_45)
.L_45:
        /*001c*/ 	.word	0x00000000
        /*0020*/ 	.short	0x0000
        /*0022*/ 	.short	0x0000
        /*0024*/ 	.byte	0x00, 0xf5, 0x21, 0x00


	//----- nvinfo : EIATTR_SPARSE_MMA_MASK
	.align		4
.L_46:
        /*0028*/ 	.byte	0x03, 0x50
        /*002a*/ 	.short	0x0000


	//----- nvinfo : EIATTR_MAXREG_COUNT
	.align		4
        /*002c*/ 	.byte	0x03, 0x1b
        /*002e*/ 	.short	0x00ff


	//----- nvinfo : EIATTR_MERCURY_ISA_VERSION
	.align		4
        /*0030*/ 	.byte	0x03, 0x5f
        /*0032*/ 	.short	0x0101


	//----- nvinfo : EIATTR_VRC_CTA_INIT_COUNT
	.align		4
        /*0034*/ 	.byte	0x02, 0x4a
	.zero		1
	.zero		1


	//----- nvinfo : EIATTR_EXIT_INSTR_OFFSETS
	.align		4
        /*0038*/ 	.byte	0x04, 0x1c
        /*003a*/ 	.short	(.L_48 - .L_47)


	//   ....[0]....
.L_47:
        /*003c*/ 	.word	0x00000550


	//----- nvinfo : EIATTR_CBANK_PARAM_SIZE
	.align		4
.L_48:
        /*0040*/ 	.byte	0x03, 0x19
        /*0042*/ 	.short	0x0010


	//----- nvinfo : EIATTR_PARAM_CBANK
	.align		4
        /*0044*/ 	.byte	0x04, 0x0a
        /*0046*/ 	.short	(.L_50 - .L_49)
	.align		4
.L_49:
        /*0048*/ 	.word	index@(.nv.constant0._Z13testglobalmemPfS_)
        /*004c*/ 	.short	0x0380
        /*004e*/ 	.short	0x0010


	//----- nvinfo : EIATTR_SW_WAR
	.align		4
.L_50:
        /*0050*/ 	.byte	0x04, 0x36
        /*0052*/ 	.short	(.L_52 - .L_51)
.L_51:
        /*0054*/ 	.word	0x00000008
.L_52:


//--------------------- .nv.callgraph             --------------------------
	.section	.nv.callgraph,"",@"SHT_CUDA_CALLGRAPH"
	.align	4
	.sectionentsize	8
	.align		4
        /*0000*/ 	.word	0x00000000
	.align		4
        /*0004*/ 	.word	0xffffffff
	.align		4
        /*0008*/ 	.word	0x00000000
	.align		4
        /*000c*/ 	.word	0xfffffffe
	.align		4
        /*0010*/ 	.word	0x00000000
	.align		4
        /*0014*/ 	.word	0xfffffffd
	.align		4
        /*0018*/ 	.word	0x00000000
	.align		4
        /*001c*/ 	.word	0xfffffffc


//--------------------- .nv.constant3             --------------------------
	.section	.nv.constant3,"a",@progbits
	.align	4
.nv.constant3:
	.type		d_idata_const,@object
	.size		d_idata_const,(.L_0 - d_idata_const)
d_idata_const:
	.zero		16384
.L_0:


//--------------------- .text._Z12testregisterfPf --------------------------
	.section	.text._Z12testregisterfPf,"ax",@progbits
	.align	128
        .global         _Z12testregisterfPf
        .type           _Z12testregisterfPf,@function
        .size           _Z12testregisterfPf,(.L_x_5 - _Z12testregisterfPf)
        .other          _Z12testregisterfPf,@"STO_CUDA_ENTRY STV_DEFAULT"
_Z12testregisterfPf:
.text._Z12testregisterfPf:
[----:B------:R-:W-:Y:S01]  /*0000*/  LDC R1, c[0x0][0x37c] ;  /* 0x0000df00ff017b82 */ /* 0x000fe20000000800 */
[----:B------:R-:W-:Y:S01]  /*0010*/  HFMA2 R5, -RZ, RZ, 0, 0 ;  /* 0x00000000ff057431 */ /* 0x000fe200000001ff */
[----:B------:R-:W0:Y:S01]  /*0020*/  LDCU.64 UR6, c[0x0][0x358] ;  /* 0x00006b00ff0677ac */ /* 0x000e220008000a00 */
[----:B------:R-:W1:Y:S01]  /*0030*/  LDCU UR5, c[0x0][0x380] ;  /* 0x00007000ff0577ac */ /* 0x000e620008000800 */
[----:B------:R-:W-:-:S05]  /*0040*/  UMOV UR4, URZ ;  /* 0x000000ff00047c82 */ /* 0x000fca0008000000 */
.L_x_0:
[----:B-1----:R-:W-:Y:S01]  /*0050*/  FADD R5, R5, UR5 ;  /* 0x0000000505057e21 */ /* 0x002fe20008000000 */
[----:B------:R-:W-:-:S03]  /*0060*/  UIADD3 UR4, UPT, UPT, UR4, 0x100, URZ ;  /* 0x0000010004047890 */ /* 0x000fc6000fffe0ff */
[----:B------:R-:W-:Y:S01]  /*0070*/  FADD R5, R5, UR5 ;  /* 0x0000000505057e21 */ /* 0x000fe20008000000 */
[----:B------:R-:W-:-:S03]  /*0080*/  UISETP.NE.AND UP0, UPT, UR4, 0x1000, UPT ;  /* 0x000010000400788c */ /* 0x000fc6000bf05270 */
[----:B------:R-:W-:-:S04]  /*0090*/  FADD R5, R5, UR5 ;  /* 0x0000000505057e21 */ /* 0x000fc80008000000 */
        /* <DEDUP_REMOVED lines=252> */
[----:B------:R-:W-:Y:S01]  /*1060*/  FADD R5, R0, UR5 ;  /* 0x0000000500057e21 */ /* 0x000fe20008000000 */
[----:B------:R-:W-:Y:S06]  /*1070*/  BRA.U UP0, `(.L_x_0) ;  /* 0xffffffed00f47547 */ /* 0x000fec000b83ffff */
[----:B------:R-:W1:Y:S01]  /*1080*/  S2R R7, SR_TID.X ;  /* 0x0000000000077919 */ /* 0x000e620000002100 */
[----:B------:R-:W2:Y:S01]  /*1090*/  LDC.64 R2, c[0x0][0x388] ;  /* 0x0000e200ff027b82 */ /* 0x000ea20000000a00 */
[----:B------:R-:W1:Y:S01]  /*10a0*/  LDCU UR4, c[0x0][0x360] ;  /* 0x00006c00ff0477ac */ /* 0x000e620008000800 */
[----:B------:R-:W1:Y:S02]  /*10b0*/  S2R R0, SR_CTAID.X ;  /* 0x0000000000007919 */ /* 0x000e640000002500 */
[----:B-1----:R-:W-:-:S04]  /*10c0*/  IMAD R7, R0, UR4, R7 ;  /* 0x0000000400077c24 */ /* 0x002fc8000f8e0207 */
[----:B--2---:R-:W-:-:S05]  /*10d0*/  IMAD.WIDE R2, R7, 0x4, R2 ;  /* 0x0000000407027825 */ /* 0x004fca00078e0202 */
[----:B0-----:R-:W-:Y:S01]  /*10e0*/  STG.E desc[UR6][R2.64], R5 ;  /* 0x0000000502007986 */ /* 0x001fe2000c101906 */
[----:B------:R-:W-:Y:S05]  /*10f0*/  EXIT ;  /* 0x000000000000794d */ /* 0x000fea0003800000 */
.L_x_1:
[----:B------:R-:W-:-:S00]  /*1100*/  BRA `(.L_x_1) ;  /* 0xfffffffc00fc7947 */ /* 0x000fc0000383ffff */
[----:B------:R-:W-:-:S00]  /*1110*/  NOP ;  /* 0x0000000000007918 */ /* 0x000fc00000000000 */
        /* <DEDUP_REMOVED lines=14> */
.L_x_5:


//--------------------- .text._Z12testconstmemPf  --------------------------
	.section	.text._Z12testconstmemPf,"ax",@progbits
	.align	128
        .global         _Z12testconstmemPf
        .type           _Z12testconstmemPf,@function
        .size           _Z12testconstmemPf,(.L_x_6 - _Z12testconstmemPf)
        .other          _Z12testconstmemPf,@"STO_CUDA_ENTRY STV_DEFAULT"
_Z12testconstmemPf:
.text._Z12testconstmemPf:
[----:B------:R-:W-:Y:S01]  /*0000*/  LDC R1, c[0x0][0x37c] ;  /* 0x0000df00ff017b82 */ /* 0x000fe20000000800 */
[----:B------:R-:W0:Y:S01]  /*0010*/  LDCU.128 UR4, c[0x3][URZ] ;  /* 0x00c00000ff0477ac */ /* 0x000e220008000c00 */
[----:B------:R-:W1:Y:S01]  /*0020*/  LDCU.128 UR8, c[0x3][0x10] ;  /* 0x00c00200ff0877ac */ /* 0x000e620008000c00 */
[----:B0-----:R-:W-:-:S04]  /*0030*/  FADD R0, RZ, UR4 ;  /* 0x00000004ff007e21 */ /* 0x001fc80008000000 */
[----:B------:R-:W-:-:S04]  /*0040*/  FADD R0, R0, UR5 ;  /* 0x0000000500007e21 */ /* 0x000fc80008000000 */
[----:B------:R-:W-:-:S04]  /*0050*/  FADD R0, R0, UR6 ;  /* 0x0000000600007e21 */ /* 0x000fc80008000000 */
[----:B------:R-:W-:Y:S01]  /*0060*/  FADD R0, R0, UR7 ;  /* 0x0000000700007e21 */ /* 0x000fe20008000000 */
[----:B------:R-:W0:Y:S03]  /*0070*/  LDCU.128 UR4, c[0x3][0x20] ;  /* 0x00c00400ff0477ac */ /* 0x000e260008000c00 */
[----:B-1----:R-:W-:-:S04]  /*0080*/  FADD R0, R0, UR8 ;  /* 0x0000000800007e21 */ /* 0x002fc80008000000 */
[----:B------:R-:W-:-:S04]  /*0090*/  FADD R0, R0, UR9 ;  /* 0x0000000900007e21 */ /* 0x000fc80008000000 */
[----:B------:R-:W-:-:S04]  /*00a0*/  FADD R0, R0, UR10 ;  /* 0x0000000a00007e21 */ /* 0x000fc80008000000 */
[----:B------:R-:W-:Y:S01]  /*00b0*/  FADD R0, R0, UR11 ;  /* 0x0000000b00007e21 */ /* 0x000fe20008000000 */
[----:B------:R-:W1:Y:S03]  /*00c0*/  LDCU.128 UR8, c[0x3][0x30] ;  /* 0x00c00600ff0877ac */ /* 0x000e660008000c00 */
[----:B0-----:R-:W-:-:S04]  /*00d0*/  FADD R0, R0, UR4 ;  /* 0x0000000400007e21 */ /* 0x001fc80008000000 */
        /* <DEDUP_REMOVED lines=4077> */
[----:B------:R-:W-:-:S04]  /*ffb0*/  FADD R0, R0, UR11 ;  /* 0x0000000b00007e21 */ /* 0x000fc80008000000 */
[----:B0-----:R-:W-:-:S04]  /*ffc0*/  FADD R0, R0, UR4 ;  /* 0x0000000400007e21 */ /* 0x001fc80008000000 */
[----:B------:R-:W-:Y:S01]  /*ffd0*/  FADD R0, R0, UR5 ;  /* 0x0000000500007e21 */ /* 0x000fe20008000000 */
[----:B------:R-:W0:Y:S03]  /*ffe0*/  LDCU.64 UR4, c[0x0][0x358] ;  /* 0x00006b00ff0477ac */ /* 0x000e260008000a00 */
[----:B------:R-:W-:Y:S01]  /*fff0*/  FADD R0, R0, UR6 ;  /* 0x0000000600007e21 */ /* 0x000fe20008000000 */
[----:B------:R-:W1:Y:S03]  /*10000*/  LDCU.128 UR8, c[0x3][0x3330] ;  /* 0x00c66600ff0877ac */ /* 0x000e660008000c00 */
[----:B------:R-:W-:Y:S01]  /*10010*/  FADD R0, R0, UR7 ;  /* 0x0000000700007e21 */ /* 0x000fe20008000000 */
[----:B------:R-:W2:Y:S01]  /*10020*/  S2R R5, SR_TID.X ;  /* 0x0000000000057919 */ /* 0x000ea20000002100 */
[----:B------:R-:W3:Y:S01]  /*10030*/  LDC.64 R2, c[0x0][0x380] ;  /* 0x0000e000ff027b82 */ /* 0x000ee20000000a00 */
[----:B------:R-:W4:Y:S01]  /*10040*/  LDCU.128 UR12, c[0x3][0x3340] ;  /* 0x00c66800ff0c77ac */ /* 0x000f220008000c00 */
[----:B------:R-:W2:Y:S01]  /*10050*/  S2R R4, SR_CTAID.X ;  /* 0x0000000000047919 */ /* 0x000ea20000002500 */
[----:B------:R-:W2:Y:S01]  /*10060*/  LDCU UR6, c[0x0][0x360] ;  /* 0x00006c00ff0677ac */ /* 0x000ea20008000800 */
[----:B-1----:R-:W-:-:S04]  /*10070*/  FADD R0, R0, UR8 ;  /* 0x0000000800007e21 */ /* 0x002fc80008000000 */
[----:B------:R-:W-:-:S04]  /*10080*/  FADD R0, R0, UR9 ;  /* 0x0000000900007e21 */ /* 0x000fc80008000000 */
[----:B------:R-:W-:-:S04]  /*10090*/  FADD R0, R0, UR10 ;  /* 0x0000000a00007e21 */ /* 0x000fc80008000000 */
[----:B------:R-:W-:Y:S01]  /*100a0*/  FADD R0, R0, UR11 ;  /* 0x0000000b00007e21 */ /* 0x000fe20008000000 */
[----:B------:R-:W1:Y:S03]  /*100b0*/  LDCU.128 UR8, c[0x3][0x3350] ;  /* 0x00c66a00ff0877ac */ /* 0x000e660008000c00 */
[----:B----4-:R-:W-:-:S04]  /*100c0*/  FADD R0, R0, UR12 ;  /* 0x0000000c00007e21 */ /* 0x010fc80008000000 */
[----:B------:R-:W-:Y:S01]  /*100d0*/  FADD R0, R0, UR13 ;  /* 0x0000000d00007e21 */ /* 0x000fe20008000000 */
[----:B--2---:R-:W-:-:S03]  /*100e0*/  IMAD R5, R4, UR6, R5 ;  /* 0x0000000604057c24 */ /* 0x004fc6000f8e0205 */
[----:B------:R-:W-:Y:S01]  /*100f0*/  FADD R0, R0, UR14 ;  /* 0x0000000e00007e21 */ /* 0x000fe20008000000 */
[----:B---3--:R-:W-:-:S04]  /*10100*/  IMAD.WIDE R2, R5, 0x4, R2 ;  /* 0x0000000405027825 */ /* 0x008fc800078e0202 */
[----:B------:R-:W-:Y:S01]  /*10110*/  FADD R0, R0, UR15 ;  /* 0x0000000f00007e21 */ /* 0x000fe20008000000 */
[----:B------:R-:W2:Y:S03]  /*10120*/  LDCU.128 UR12, c[0x3][0x3360] ;  /* 0x00c66c00ff0c77ac */ /* 0x000ea60008000c00 */
[----:B-1----:R-:W-:-:S04]  /*10130*/  FADD R0, R0, UR8 ;  /* 0x0000000800007e21 */ /* 0x002fc80008000000 */
[----:B------:R-:W-:-:S04]  /*10140*/  FADD R0, R0, UR9 ;  /* 0x0000000900007e21 */ /* 0x000fc80008000000 */
[----:B------:R-:W-:-:S04]  /*10150*/  FADD R0, R0, UR10 ;  /* 0x0000000a00007e21 */ /* 0x000fc80008000000 */
[----:B------:R-:W-:Y:S01]  /*10160*/  FADD R0, R0, UR11 ;  /* 0x0000000b00007e21 */ /* 0x000fe20008000000 */
[----:B------:R-:W1:Y:S03]  /*10170*/  LDCU.128 UR8, c[0x3][0x3370] ;  /* 0x00c66e00ff0877ac */ /* 0x000e660008000c00 */
[----:B--2---:R-:W-:-:S04]  /*10180*/  FADD R0, R0, UR12 ;  /* 0x0000000c00007e21 */ /* 0x004fc80008000000 */
[----:B------:R-:W-:-:S04]  /*10190*/  FADD R0, R0, UR13 ;  /* 0x0000000d00007e21 */ /* 0x000fc80008000000 */
[----:B------:R-:W-:-:S04]  /*101a0*/  FADD R0, R0, UR14 ;  /* 0x0000000e00007e21 */ /* 0x000fc80008000000 */
        /* <DEDUP_REMOVED lines=1000> */
[----:B------:R-:W-:-:S04]  /*14030*/  FADD R0, R0, UR15 ;  /* 0x0000000f00007e21 */ /* 0x000fc80008000000 */
[----:B-1----:R-:W-:-:S04]  /*14040*/  FADD R0, R0, UR8 ;  /* 0x0000000800007e21 */ /* 0x002fc80008000000 */
[----:B------:R-:W-:-:S04]  /*14050*/  FADD R0, R0, UR9 ;  /* 0x0000000900007e21 */ /* 0x000fc80008000000 */
[----:B------:R-:W-:-:S04]  /*14060*/  FADD R0, R0, UR10 ;  /* 0x0000000a00007e21 */ /* 0x000fc80008000000 */
[----:B------:R-:W-:-:S05]  /*14070*/  FADD R5, R0, UR11 ;  /* 0x0000000b00057e21 */ /* 0x000fca0008000000 */
[----:B0-----:R-:W-:Y:S01]  /*14080*/  STG.E desc[UR4][R2.64], R5 ;  /* 0x0000000502007986 */ /* 0x001fe2000c101904 */
[----:B------:R-:W-:Y:S05]  /*14090*/  EXIT ;  /* 0x000000000000794d */ /* 0x000fea0003800000 */
.L_x_2:
        /* <DEDUP_REMOVED lines=14> */
.L_x_6:


//--------------------- .text._Z13testglobalmemPfS_ --------------------------
	.section	.text._Z13testglobalmemPfS_,"ax",@progbits
	.align	128
        .global         _Z13testglobalmemPfS_
        .type           _Z13testglobalmemPfS_,@function
        .size           _Z13testglobalmemPfS_,(.L_x_7 - _Z13testglobalmemPfS_)
        .other          _Z13testglobalmemPfS_,@"STO_CUDA_ENTRY STV_DEFAULT"
_Z13testglobalmemPfS_:
.text._Z13testglobalmemPfS_:
[----:B------:R-:W-:Y:S01]  /*0000*/  LDC R1, c[0x0][0x37c] ;  /* 0x0000df00ff017b82 */ /* 0x000fe20000000800 */
[----:B------:R-:W0:Y:S01]  /*0010*/  LDCU.64 UR4, c[0x0][0x380] ;  /* 0x00007000ff0477ac */ /* 0x000e220008000a00 */
[----:B------:R-:W-:Y:S01]  /*0020*/  HFMA2 R20, -RZ, RZ, 0, 0 ;  /* 0x00000000ff147431 */ /* 0x000fe200000001ff */
[----:B------:R-:W1:Y:S01]  /*0030*/  LDCU.64 UR6, c[0x0][0x358] ;  /* 0x00006b00ff0677ac */ /* 0x000e620008000a00 */
[----:B0-----:R-:W-:-:S04]  /*0040*/  UIADD3 UR4, UP0, UPT, UR4, 0x40, URZ ;  /* 0x0000004004047890 */ /* 0x001fc8000ff1e0ff */
[----:B------:R-:W-:Y:S02]  /*0050*/  UIADD3.X UR5, UPT, UPT, URZ, UR5, URZ, UP0, !UPT ;  /* 0x00000005ff057290 */ /* 0x000fe400087fe4ff */
[----:B------:R-:W-:Y:S01]  /*0060*/  MOV R2, UR4 ;  /* 0x0000000400027c02 */ /* 0x000fe20008000f00 */
[----:B------:R-:W-:-:S03]  /*0070*/  UMOV UR4, URZ ;  /* 0x000000ff00047c82 */ /* 0x000fc60008000000 */
[----:B-1----:R-:W-:-:S07]  /*0080*/  MOV R3, UR5 ;  /* 0x0000000500037c02 */ /* 0x002fce0008000f00 */
.L_x_3:
[----:B------:R-:W2:Y:S04]  /*0090*/  LDG.E R21, desc[UR6][R2.64+-0x40] ;  /* 0xffffc00602157981 */ /* 0x000ea8000c1e1900 */
[----:B------:R-:W3:Y:S04]  /*00a0*/  LDG.E R27, desc[UR6][R2.64+-0x3c] ;  /* 0xffffc406021b7981 */ /* 0x000ee8000c1e1900 */
[----:B------:R-:W4:Y:S04]  /*00b0*/  LDG.E R22, desc[UR6][R2.64+-0x38] ;  /* 0xffffc80602167981 */ /* 0x000f28000c1e1900 */
[----:B------:R-:W5:Y:S04]  /*00c0*/  LDG.E R23, desc[UR6][R2.64+-0x34] ;  /* 0xffffcc0602177981 */ /* 0x000f68000c1e1900 */
        /* <DEDUP_REMOVED lines=18> */
[----:B------:R-:W5:Y:S01]  /*01f0*/  LDG.E R6, desc[UR6][R2.64+0x18] ;  /* 0x0000180602067981 */ /* 0x000f62000c1e1900 */
[----:B--2---:R-:W-:-:S03]  /*0200*/  FADD R20, R21, R20 ;  /* 0x0000001415147221 */ /* 0x004fc60000000000 */
[----:B------:R-:W2:Y:S01]  /*0210*/  LDG.E R21, desc[UR6][R2.64+0x1c] ;  /* 0x00001c0602157981 */ /* 0x000ea2000c1e1900 */
[----:B---3--:R-:W-:-:S03]  /*0220*/  FADD R27, R20, R27 ;  /* 0x0000001b141b7221 */ /* 0x008fc60000000000 */
[----:B------:R-:W3:Y:S01]  /*0230*/  LDG.E R20, desc[UR6][R2.64+0x20] ;  /* 0x0000200602147981 */ /* 0x000ee2000c1e1900 */
[----:B----4-:R-:W-:-:S03]  /*0240*/  FADD R26, R27, R22 ;  /* 0x000000161b1a7221 */ /* 0x010fc60000000000 */
[----:B------:R-:W4:Y:S01]  /*0250*/  LDG.E R22, desc[UR6][R2.64+0x24] ;  /* 0x0000240602167981 */ /* 0x000f22000c1e1900 */
[----:B-----5:R-:W-:-:S03]  /*0260*/  FADD R26, R26, R23 ;  /* 0x000000171a1a7221 */ /* 0x020fc60000000000 */
[----:B------:R-:W5:Y:S01]  /*0270*/  LDG.E R23, desc[UR6][R2.64+0x28] ;  /* 0x0000280602177981 */ /* 0x000f62000c1e1900 */
[----:B------:R-:W-:-:S03]  /*0280*/  FADD R27, R26, R25 ;  /* 0x000000191a1b7221 */ /* 0x000fc60000000000 */
        /* <DEDUP_REMOVED lines=8> */
[----:B------:R0:W5:Y:S01]  /*0310*/  LDG.E R4, desc[UR6][R2.64+0x3c] ;  /* 0x00003c0602047981 */ /* 0x000162000c1e1900 */
[----:B------:R-:W-:Y:S01]  /*0320*/  UIADD3 UR4, UPT, UPT, UR4, 0x20, URZ ;  /* 0x0000002004047890 */ /* 0x000fe2000fffe0ff */
[----:B------:R-:W-:-:S03]  /*0330*/  FADD R27, R27, R0 ;  /* 0x000000001b1b7221 */ /* 0x000fc60000000000 */
[----:B------:R-:W-:Y:S01]  /*0340*/  UISETP.NE.AND UP0, UPT, UR4, 0x1000, UPT ;  /* 0x000010000400788c */ /* 0x000fe2000bf05270 */
[----:B------:R-:W-:-:S04]  /*0350*/  FADD R18, R27, R18 ;  /* 0x000000121b127221 */ /* 0x000fc80000000000 */
[----:B------:R-:W-:Y:S01]  /*0360*/  FADD R17, R18, R17 ;  /* 0x0000001112117221 */ /* 0x000fe20000000000 */
[----:B0-----:R-:W-:-:S03]  /*0370*/  IADD3 R2, P0, PT, R2, 0x80, RZ ;  /* 0x0000008002027810 */ /* 0x001fc60007f1e0ff */
[----:B------:R-:W-:Y:S01]  /*0380*/  FADD R16, R17, R16 ;  /* 0x0000001011107221 */ /* 0x000fe20000000000 */
[----:B------:R-:W-:-:S03]  /*0390*/  IADD3.X R3, PT, PT, RZ, R3, RZ, P0, !PT ;  /* 0x00000003ff037210 */ /* 0x000fc600007fe4ff */
[----:B------:R-:W-:-:S04]  /*03a0*/  FADD R15, R16, R15 ;  /* 0x0000000f100f7221 */ /* 0x000fc80000000000 */
        /* <DEDUP_REMOVED lines=9> */
[----:B--2---:R-:W-:-:S04]  /*0440*/  FADD R21, R6, R21 ;  /* 0x0000001506157221 */ /* 0x004fc80000000000 */
[----:B---3--:R-:W-:-:S04]  /*0450*/  FADD R21, R21, R20 ;  /* 0x0000001415157221 */ /* 0x008fc80000000000 */
[----:B----4-:R-:W-:-:S04]  /*0460*/  FADD R22, R21, R22 ;  /* 0x0000001615167221 */ /* 0x010fc80000000000 */
[----:B-----5:R-:W-:-:S04]  /*0470*/  FADD R22, R22, R23 ;  /* 0x0000001716167221 */ /* 0x020fc80000000000 */
[----:B------:R-:W-:-:S04]  /*0480*/  FADD R25, R22, R25 ;  /* 0x0000001916197221 */ /* 0x000fc80000000000 */
[----:B------:R-:W-:-:S04]  /*0490*/  FADD R24, R25, R24 ;  /* 0x0000001819187221 */ /* 0x000fc80000000000 */
[----:B------:R-:W-:-:S04]  /*04a0*/  FADD R24, R24, R19 ;  /* 0x0000001318187221 */ /* 0x000fc80000000000 */
[----:B------:R-:W-:-:S04]  /*04b0*/  FADD R5, R24, R5 ;  /* 0x0000000518057221 */ /* 0x000fc80000000000 */
[----:B------:R-:W-:Y:S01]  /*04c0*/  FADD R20, R5, R4 ;  /* 0x0000000405147221 */ /* 0x000fe20000000000 */
[----:B------:R-:W-:Y:S06]  /*04d0*/  BRA.U UP0, `(.L_x_3) ;  /* 0xfffffff900ec7547 */ /* 0x000fec000b83ffff */
[----:B------:R-:W0:Y:S01]  /*04e0*/  S2R R5, SR_TID.X ;  /* 0x0000000000057919 */ /* 0x000e220000002100 */
[----:B------:R-:W1:Y:S01]  /*04f0*/  LDC.64 R2, c[0x0][0x388] ;  /* 0x0000e200ff027b82 */ /* 0x000e620000000a00 */
[----:B------:R-:W0:Y:S01]  /*0500*/  LDCU UR4, c[0x0][0x360] ;  /* 0x00006c00ff0477ac */ /* 0x000e220008000800 */
[----:B------:R-:W0:Y:S02]  /*0510*/  S2R R0, SR_CTAID.X ;  /* 0x0000000000007919 */ /* 0x000e240000002500 */
[----:B0-----:R-:W-:-:S04]  /*0520*/  IMAD R5, R0, UR4, R5 ;  /* 0x0000000400057c24 */ /* 0x001fc8000f8e0205 */
[----:B-1----:R-:W-:-:S05]  /*0530*/  IMAD.WIDE R2, R5, 0x4, R2 ;  /* 0x0000000405027825 */ /* 0x002fca00078e0202 */
[----:B------:R-:W-:Y:S01]  /*0540*/  STG.E desc[UR6][R2.64], R20 ;  /* 0x0000001402007986 */ /* 0x000fe2000c101906 */
[----:B------:R-:W-:Y:S05]  /*0550*/  EXIT ;  /* 0x000000000000794d */ /* 0x000fea0003800000 */
.L_x_4:
        /* <DEDUP_REMOVED lines=10> */
.L_x_7:


//--------------------- .nv.shared.reserved.0     --------------------------
	.section	.nv.shared.reserved.0,"aw",@nobits
	.weak		__nv_reservedSMEM_offset_0_alias
	.size		__nv_reservedSMEM_offset_0_alias, 0, 64
	.other		__nv_reservedSMEM_offset_0_alias,@"STO_CUDA_RESERVED_SHARED STV_DEFAULT"
__nv_reservedSMEM_offset_0_alias:
	.zero		0
	.zero		64


//--------------------- .nv.constant0._Z12testregisterfPf --------------------------
	.section	.nv.constant0._Z12testregisterfPf,"a",@progbits
	.sectionflags	@""
	.align	4
.nv.constant0._Z12testregisterfPf:
	.zero		912


//--------------------- .nv.constant0._Z12testconstmemPf --------------------------
	.section	.nv.constant0._Z12testconstmemPf,"a",@progbits
	.sectionflags	@""
	.align	4
.nv.constant0._Z12testconstmemPf:
	.zero		904


//--------------------- .nv.constant0._Z13testglobalmemPfS_ --------------------------
	.section	.nv.constant0._Z13testglobalmemPfS_,"a",@progbits
	.sectionflags	@""
	.align	4
.nv.constant0._Z13testglobalmemPfS_:
	.zero		912


//--------------------- SYMBOLS --------------------------

	.type		.nv.reservedSmem.offset0,@object
	.size		.nv.reservedSmem.offset0,0x4
